//
// Generated by NVIDIA NVVM Compiler
//
// Compiler Build ID: CL-36424714
// Cuda compilation tools, release 13.0, V13.0.88
// Based on NVVM 20.0.0
//

.version 9.0
.target sm_100
.address_size 64

	// .globl	_Z3dotPf
.const .align 4 .b8 dev_a[16384];
.const .align 4 .b8 dev_b[16384];
// _ZZ3dotPfE5cache has been demoted

.visible .entry _Z3dotPf(
	.param .u64 .ptr .align 1 _Z3dotPf_param_0
)
{
	.reg .pred 	%p<7>;
	.reg .b32 	%r<18>;
	.reg .b32 	%f<14>;
	.reg .b64 	%rd<10>;
	// demoted variable
	.shared .align 4 .b8 _ZZ3dotPfE5cache[1024];
	ld.param.u64 	%rd1, [_Z3dotPf_param_0];
	mov.u32 	%r1, %tid.x;
	mov.u32 	%r2, %ctaid.x;
	mov.u32 	%r17, %ntid.x;
	mad.lo.s32 	%r16, %r2, %r17, %r1;
	setp.gt.s32 	%p1, %r16, 4095;
	mov.f32 	%f13, 0f00000000;
	@%p1 bra 	$L__BB0_3;
	mov.u32 	%r11, %nctaid.x;
	mul.lo.s32 	%r5, %r17, %r11;
	mov.f32 	%f13, 0f00000000;
	mov.u64 	%rd3, dev_a;
	mov.u64 	%rd5, dev_b;
$L__BB0_2:
	mul.wide.s32 	%rd2, %r16, 4;
	add.s64 	%rd4, %rd3, %rd2;
	ld.const.f32 	%f6, [%rd4];
	add.s64 	%rd6, %rd5, %rd2;
	ld.const.f32 	%f7, [%rd6];
	fma.rn.f32 	%f13, %f6, %f7, %f13;
	add.s32 	%r16, %r16, %r5;
	setp.lt.s32 	%p2, %r16, 4096;
	@%p2 bra 	$L__BB0_2;
$L__BB0_3:
	shl.b32 	%r12, %r1, 2;
	mov.u32 	%r13, _ZZ3dotPfE5cache;
	add.s32 	%r8, %r13, %r12;
	st.shared.f32 	[%r8], %f13;
	bar.sync 	0;
	setp.lt.u32 	%p3, %r17, 2;
	@%p3 bra 	$L__BB0_7;
$L__BB0_4:
	shr.u32 	%r10, %r17, 1;
	setp.ge.u32 	%p4, %r1, %r10;
	@%p4 bra 	$L__BB0_6;
	shl.b32 	%r14, %r10, 2;
	add.s32 	%r15, %r8, %r14;
	ld.shared.f32 	%f8, [%r15];
	ld.shared.f32 	%f9, [%r8];
	add.f32 	%f10, %f8, %f9;
	st.shared.f32 	[%r8], %f10;
$L__BB0_6:
	bar.sync 	0;
	setp.gt.u32 	%p5, %r17, 3;
	mov.u32 	%r17, %r10;
	@%p5 bra 	$L__BB0_4;
$L__BB0_7:
	setp.ne.s32 	%p6, %r1, 0;
	@%p6 bra 	$L__BB0_9;
	ld.shared.f32 	%f11, [_ZZ3dotPfE5cache];
	cvta.to.global.u64 	%rd7, %rd1;
	mul.wide.u32 	%rd8, %r2, 4;
	add.s64 	%rd9, %rd7, %rd8;
	st.global.f32 	[%rd9], %f11;
$L__BB0_9:
	ret;

}


// ===== COMPILED SASS (sm_100) =====

	.target	sm_100

	.elftype	@"ET_EXEC"


//--------------------- .note.nv.tkinfo           --------------------------
	.section	.note.nv.tkinfo,"",@"SHT_NOTE"
	.sectionflags	@"SHF_NOTE_NV_TKINFO"
	.tkinfo
        /*0018*/ 	.word	0x00000002
        /*0030*/ 	.string	""
        /*0030*/ 	.string	"ptxas"
        /*0030*/ 	.string	"Cuda compilation tools, release 13.0, V13.0.88"
        /*0030*/ 	.string	"Build cuda_13.0.r13.0/compiler.36424714_0"
        /*0030*/ 	.string	"-arch sm_100 -m 64 "



//--------------------- .note.nv.cuinfo           --------------------------
	.section	.note.nv.cuinfo,"",@"SHT_NOTE"
	.sectionflags	@"SHF_NOTE_NV_CUINFO"
        /*0018*/ 	.short	0x0002
        /*001a*/ 	.short	0x0064
        /*001c*/ 	.short	0x0082
	.zero		2


//--------------------- .nv.info                  --------------------------
	.section	.nv.info,"",@"SHT_CUDA_INFO"
	.align	4


	//----- nvinfo : EIATTR_REGCOUNT
	.align		4
        /*0000*/ 	.byte	0x04, 0x2f
        /*0002*/ 	.short	(.L_3 - .L_2)
	.align		4
.L_2:
        /*0004*/ 	.word	index@(_Z3dotPf)
        /*0008*/ 	.word	0x0000000c


	//----- nvinfo : EIATTR_FRAME_SIZE
	.align		4
.L_3:
        /*000c*/ 	.byte	0x04, 0x11
        /*000e*/ 	.short	(.L_5 - .L_4)
	.align		4
.L_4:
        /*0010*/ 	.word	index@(_Z3dotPf)
        /*0014*/ 	.word	0x00000000


	//----- nvinfo : EIATTR_MIN_STACK_SIZE
	.align		4
.L_5:
        /*0018*/ 	.byte	0x04, 0x12
        /*001a*/ 	.short	(.L_7 - .L_6)
	.align		4
.L_6:
        /*001c*/ 	.word	index@(_Z3dotPf)
        /*0020*/ 	.word	0x00000000
.L_7:


//--------------------- .nv.compat                --------------------------
	.section	.nv.compat,"",@"SHT_CUDA_COMPAT_INFO"
	.align	4
        /*0000*/ 	.byte	0x02, 0x09, 0x00, 0x00, 0x02, 0x02, 0x01, 0x00, 0x02, 0x05, 0x05, 0x00, 0x03, 0x07, 0x01, 0x01
        /*0010*/ 	.byte	0x02, 0x03, 0x00, 0x00, 0x02, 0x06, 0x01, 0x00, 0x04, 0x0b, 0x08, 0x00, 0x09, 0x00, 0x00, 0x00
        /*0020*/ 	.byte	0x00, 0x00, 0x00, 0x00


//--------------------- .nv.info._Z3dotPf         --------------------------
	.section	.nv.info._Z3dotPf,"",@"SHT_CUDA_INFO"
	.sectionflags	@""
	.align	4


	//----- nvinfo : EIATTR_CUDA_API_VERSION
	.align		4
        /*0000*/ 	.byte	0x04, 0x37
        /*0002*/ 	.short	(.L_9 - .L_8)
.L_8:
        /*0004*/ 	.word	0x00000082


	//----- nvinfo : EIATTR_KPARAM_INFO
	.align		4
.L_9:
        /*0008*/ 	.byte	0x04, 0x17
        /*000a*/ 	.short	(.L_11 - .L_10)
.L_10:
        /*000c*/ 	.word	0x00000000
        /*0010*/ 	.short	0x0000
        /*0012*/ 	.short	0x0000
        /*0014*/ 	.byte	0x00, 0xf5, 0x21, 0x00


	//----- nvinfo : EIATTR_SPARSE_MMA_MASK
	.align		4
.L_11:
        /*0018*/ 	.byte	0x03, 0x50
        /*001a*/ 	.short	0x0000


	//----- nvinfo : EIATTR_MAXREG_COUNT
	.align		4
        /*001c*/ 	.byte	0x03, 0x1b
        /*001e*/ 	.short	0x00ff


	//----- nvinfo : EIATTR_NUM_BARRIERS
	.align		4
        /*0020*/ 	.byte	0x02, 0x4c
        /*0022*/ 	.byte	0x01
	.zero		1


	//----- nvinfo : EIATTR_MERCURY_ISA_VERSION
	.align		4
        /*0024*/ 	.byte	0x03, 0x5f
        /*0026*/ 	.short	0x0101


	//----- nvinfo : EIATTR_VRC_CTA_INIT_COUNT
	.align		4
        /*0028*/ 	.byte	0x02, 0x4a
	.zero		1
	.zero		1


	//----- nvinfo : EIATTR_EXIT_INSTR_OFFSETS
	.align		4
        /*002c*/ 	.byte	0x04, 0x1c
        /*002e*/ 	.short	(.L_13 - .L_12)


	//   ....[0]....
.L_12:
        /*0030*/ 	.word	0x00000290


	//   ....[1]....
        /*0034*/ 	.word	0x00000320


	//----- nvinfo : EIATTR_CRS_STACK_SIZE
	.align		4
.L_13:
        /*0038*/ 	.byte	0x04, 0x1e
        /*003a*/ 	.short	(.L_15 - .L_14)
.L_14:
        /*003c*/ 	.word	0x00000000


	//----- nvinfo : EIATTR_CBANK_PARAM_SIZE
	.align		4
.L_15:
        /*0040*/ 	.byte	0x03, 0x19
        /*0042*/ 	.short	0x0008


	//----- nvinfo : EIATTR_PARAM_CBANK
	.align		4
        /*0044*/ 	.byte	0x04, 0x0a
        /*0046*/ 	.short	(.L_17 - .L_16)
	.align		4
.L_16:
        /*0048*/ 	.word	index@(.nv.constant0._Z3dotPf)
        /*004c*/ 	.short	0x0380
        /*004e*/ 	.short	0x0008


	//----- nvinfo : EIATTR_SW_WAR
	.align		4
.L_17:
        /*0050*/ 	.byte	0x04, 0x36
        /*0052*/ 	.short	(.L_19 - .L_18)
.L_18:
        /*0054*/ 	.word	0x00000008
.L_19:


//--------------------- .nv.callgraph             --------------------------
	.section	.nv.callgraph,"",@"SHT_CUDA_CALLGRAPH"
	.align	4
	.sectionentsize	8
	.align		4
        /*0000*/ 	.word	0x00000000
	.align		4
        /*0004*/ 	.word	0xffffffff
	.align		4
        /*0008*/ 	.word	0x00000000
	.align		4
        /*000c*/ 	.word	0xfffffffe
	.align		4
        /*0010*/ 	.word	0x00000000
	.align		4
        /*0014*/ 	.word	0xfffffffd
	.align		4
        /*0018*/ 	.word	0x00000000
	.align		4
        /*001c*/ 	.word	0xfffffffc


//--------------------- .nv.constant3             --------------------------
	.section	.nv.constant3,"a",@progbits
	.align	4
.nv.constant3:
	.type		dev_a,@object
	.size		dev_a,(dev_b - dev_a)
dev_a:
	.zero		16384
	.type		dev_b,@object
	.size		dev_b,(.L_1 - dev_b)
dev_b:
	.zero		16384
.L_1:


//--------------------- .text._Z3dotPf            --------------------------
	.section	.text._Z3dotPf,"ax",@progbits
	.align	128
        .global         _Z3dotPf
        .type           _Z3dotPf,@function
        .size           _Z3dotPf,(.L_x_6 - _Z3dotPf)
        .other          _Z3dotPf,@"STO_CUDA_ENTRY STV_DEFAULT"
_Z3dotPf:
.text._Z3dotPf:
[----:B------:R-:W-:Y:S01]  /*0000*/  LDC R1, c[0x0][0x37c] ;  /* 0x0000df00ff017b82 */ /* 0x000fe20000000800 */
[----:B------:R-:W0:Y:S01]  /*0010*/  S2R R7, SR_TID.X ;  /* 0x0000000000077919 */ /* 0x000e220000002100 */
[----:B------:R-:W1:Y:S01]  /*0020*/  LDCU UR4, c[0x0][0x360] ;  /* 0x00006c00ff0477ac */ /* 0x000e620008000800 */
[----:B------:R-:W-:Y:S01]  /*0030*/  BSSY.RECONVERGENT B0, `(.L_x_0) ;  /* 0x0000011000007945 */ /* 0x000fe20003800200 */
[----:B------:R-:W-:Y:S01]  /*0040*/  IMAD.MOV.U32 R3, RZ, RZ, RZ ;  /* 0x000000ffff037224 */ /* 0x000fe200078e00ff */
[----:B------:R-:W0:Y:S01]  /*0050*/  S2R R8, SR_CTAID.X ;  /* 0x0000000000087919 */ /* 0x000e220000002500 */
[----:B-1----:R-:W-:Y:S02]  /*0060*/  IMAD.U32 R2, RZ, RZ, UR4 ;  /* 0x00000004ff027e24 */ /* 0x002fe4000f8e00ff */
[----:B0-----:R-:W-:-:S05]  /*0070*/  IMAD R0, R8, UR4, R7 ;  /* 0x0000000408007c24 */ /* 0x001fca000f8e0207 */
[----:B------:R-:W-:-:S13]  /*0080*/  ISETP.GT.AND P0, PT, R0, 0xfff, PT ;  /* 0x00000fff0000780c */ /* 0x000fda0003f04270 */
[----:B------:R-:W-:Y:S05]  /*0090*/  @P0 BRA `(.L_x_1) ;  /* 0x0000000000280947 */ /* 0x000fea0003800000 */
[----:B------:R-:W0:Y:S01]  /*00a0*/  LDCU UR4, c[0x0][0x370] ;  /* 0x00006e00ff0477ac */ /* 0x000e220008000800 */
[----:B------:R-:W-:Y:S02]  /*00b0*/  HFMA2 R3, -RZ, RZ, 0, 0 ;  /* 0x00000000ff037431 */ /* 0x000fe400000001ff */
[----:B0-----:R-:W-:-:S07]  /*00c0*/  IMAD R9, R2, UR4, RZ ;  /* 0x0000000402097c24 */ /* 0x001fce000f8e02ff */
.L_x_2:
[----:B------:R-:W-:Y:S01]  /*00d0*/  IMAD.SHL.U32 R4, R0, 0x4, RZ ;  /* 0x0000000400047824 */ /* 0x000fe200078e00ff */
[----:B------:R-:W-:-:S03]  /*00e0*/  IADD3 R0, PT, PT, R9, R0, RZ ;  /* 0x0000000009007210 */ /* 0x000fc60007ffe0ff */
[----:B------:R-:W0:Y:S01]  /*00f0*/  LDC R6, c[0x3][R4] ;  /* 0x00c0000004067b82 */ /* 0x000e220000000800 */
[----:B------:R-:W-:-:S07]  /*0100*/  ISETP.GE.AND P0, PT, R0, 0x1000, PT ;  /* 0x000010000000780c */ /* 0x000fce0003f06270 */
[----:B------:R-:W0:Y:S02]  /*0110*/  LDC R5, c[0x3][R4+0x4000] ;  /* 0x00d0000004057b82 */ /* 0x000e240000000800 */
[----:B0-----:R-:W-:-:S04]  /*0120*/  FFMA R3, R6, R5, R3 ;  /* 0x0000000506037223 */ /* 0x001fc80000000003 */
[----:B------:R-:W-:Y:S05]  /*0130*/  @!P0 BRA `(.L_x_2) ;  /* 0xfffffffc00e48947 */ /* 0x000fea000383ffff */
.L_x_1:
[----:B------:R-:W-:Y:S05]  /*0140*/  BSYNC.RECONVERGENT B0 ;  /* 0x0000000000007941 */ /* 0x000fea0003800200 */
.L_x_0:
[----:B------:R-:W0:Y:S01]  /*0150*/  S2UR UR5, SR_CgaCtaId ;  /* 0x00000000000579c3 */ /* 0x000e220000008800 */
[----:B------:R-:W-:Y:S01]  /*0160*/  UMOV UR4, 0x400 ;  /* 0x0000040000047882 */ /* 0x000fe20000000000 */
[----:B------:R-:W-:Y:S02]  /*0170*/  ISETP.GE.U32.AND P1, PT, R2, 0x2, PT ;  /* 0x000000020200780c */ /* 0x000fe40003f26070 */
[----:B------:R-:W-:Y:S01]  /*0180*/  ISETP.NE.AND P0, PT, R7, RZ, PT ;  /* 0x000000ff0700720c */ /* 0x000fe20003f05270 */
[----:B0-----:R-:W-:-:S06]  /*0190*/  ULEA UR4, UR5, UR4, 0x18 ;  /* 0x0000000405047291 */ /* 0x001fcc000f8ec0ff */
[----:B------:R-:W-:-:S05]  /*01a0*/  LEA R0, R7, UR4, 0x2 ;  /* 0x0000000407007c11 */ /* 0x000fca000f8e10ff */
[----:B------:R0:W-:Y:S01]  /*01b0*/  STS [R0], R3 ;  /* 0x0000000300007388 */ /* 0x0001e20000000800 */
[----:B------:R-:W-:Y:S06]  /*01c0*/  BAR.SYNC.DEFER_BLOCKING 0x0 ;  /* 0x0000000000007b1d */ /* 0x000fec0000010000 */
[----:B------:R-:W-:Y:S05]  /*01d0*/  @!P1 BRA `(.L_x_3) ;  /* 0x00000000002c9947 */ /* 0x000fea0003800000 */
.L_x_4:
[----:B------:R-:W-:-:S04]  /*01e0*/  SHF.R.U32.HI R6, RZ, 0x1, R2 ;  /* 0x00000001ff067819 */ /* 0x000fc80000011602 */
[----:B------:R-:W-:-:S13]  /*01f0*/  ISETP.GE.U32.AND P1, PT, R7, R6, PT ;  /* 0x000000060700720c */ /* 0x000fda0003f26070 */
[----:B0-----:R-:W-:Y:S01]  /*0200*/  @!P1 IMAD R3, R6, 0x4, R0 ;  /* 0x0000000406039824 */ /* 0x001fe200078e0200 */
[----:B------:R-:W-:Y:S05]  /*0210*/  @!P1 LDS R4, [R0] ;  /* 0x0000000000049984 */ /* 0x000fea0000000800 */
[----:B------:R-:W0:Y:S02]  /*0220*/  @!P1 LDS R3, [R3] ;  /* 0x0000000003039984 */ /* 0x000e240000000800 */
[----:B0-----:R-:W-:-:S05]  /*0230*/  @!P1 FADD R5, R3, R4 ;  /* 0x0000000403059221 */ /* 0x001fca0000000000 */
[----:B------:R1:W-:Y:S01]  /*0240*/  @!P1 STS [R0], R5 ;  /* 0x0000000500009388 */ /* 0x0003e20000000800 */
[----:B------:R-:W-:Y:S01]  /*0250*/  BAR.SYNC.DEFER_BLOCKING 0x0 ;  /* 0x0000000000007b1d */ /* 0x000fe20000010000 */
[----:B------:R-:W-:Y:S02]  /*0260*/  ISETP.GT.U32.AND P1, PT, R2, 0x3, PT ;  /* 0x000000030200780c */ /* 0x000fe40003f24070 */
[----:B------:R-:W-:-:S11]  /*0270*/  MOV R2, R6 ;  /* 0x0000000600027202 */ /* 0x000fd60000000f00 */
[----:B-1----:R-:W-:Y:S05]  /*0280*/  @P1 BRA `(.L_x_4) ;  /* 0xfffffffc00d41947 */ /* 0x002fea000383ffff */
.L_x_3:
[----:B------:R-:W-:Y:S05]  /*0290*/  @P0 EXIT ;  /* 0x000000000000094d */ /* 0x000fea0003800000 */
[----:B------:R-:W1:Y:S01]  /*02a0*/  S2UR UR5, SR_CgaCtaId ;  /* 0x00000000000579c3 */ /* 0x000e620000008800 */
[----:B------:R-:W-:-:S07]  /*02b0*/  UMOV UR4, 0x400 ;  /* 0x0000040000047882 */ /* 0x000fce0000000000 */
[----:B0-----:R-:W0:Y:S01]  /*02c0*/  LDC.64 R2, c[0x0][0x380] ;  /* 0x0000e000ff027b82 */ /* 0x001e220000000a00 */
[----:B-1----:R-:W-:Y:S01]  /*02d0*/  ULEA UR4, UR5, UR4, 0x18 ;  /* 0x0000000405047291 */ /* 0x002fe2000f8ec0ff */
[----:B0-----:R-:W-:-:S08]  /*02e0*/  IMAD.WIDE.U32 R2, R8, 0x4, R2 ;  /* 0x0000000408027825 */ /* 0x001fd000078e0002 */
[----:B------:R-:W0:Y:S02]  /*02f0*/  LDS R5, [UR4] ;  /* 0x00000004ff057984 */ /* 0x000e240008000800 */
[----:B------:R-:W0:Y:S02]  /*0300*/  LDCU.64 UR4, c[0x0][0x358] ;  /* 0x00006b00ff0477ac */ /* 0x000e240008000a00 */
[----:B0-----:R-:W-:Y:S01]  /*0310*/  STG.E desc[UR4][R2.64], R5 ;  /* 0x0000000502007986 */ /* 0x001fe2000c101904 */
[----:B------:R-:W-:Y:S05]  /*0320*/  EXIT ;  /* 0x000000000000794d */ /* 0x000fea0003800000 */
.L_x_5:
[----:B------:R-:W-:-:S00]  /*0330*/  BRA `(.L_x_5) ;  /* 0xfffffffc00fc7947 */ /* 0x000fc0000383ffff */
[----:B------:R-:W-:-:S00]  /*0340*/  NOP ;  /* 0x0000000000007918 */ /* 0x000fc00000000000 */
        /* <DEDUP_REMOVED lines=11> */
.L_x_6:


//--------------------- .nv.shared._Z3dotPf       --------------------------
	.section	.nv.shared._Z3dotPf,"aw",@nobits
	.sectionflags	@""
	.align	4
.nv.shared._Z3dotPf:
	.zero		2048


//--------------------- .nv.shared.reserved.0     --------------------------
	.section	.nv.shared.reserved.0,"aw",@nobits
	.weak		__nv_reservedSMEM_offset_0_alias
	.size		__nv_reservedSMEM_offset_0_alias, 0, 64
	.other		__nv_reservedSMEM_offset_0_alias,@"STO_CUDA_RESERVED_SHARED STV_DEFAULT"
__nv_reservedSMEM_offset_0_alias:
	.zero		0
	.zero		64


//--------------------- .nv.constant0._Z3dotPf    --------------------------
	.section	.nv.constant0._Z3dotPf,"a",@progbits
	.sectionflags	@""
	.align	4
.nv.constant0._Z3dotPf:
	.zero		904


//--------------------- SYMBOLS --------------------------

	.type		.nv.reservedSmem.offset0,@object
	.size		.nv.reservedSmem.offset0,0x4
	.type		.nv.reservedSmem.cap,@object
	.size		.nv.reservedSmem.cap,0x4
